	.headerflags	@"EF_CUDA_TEXMODE_UNIFIED EF_CUDA_64BIT_ADDRESS EF_CUDA_ACCELERATORS EF_CUDA_SM90 EF_CUDA_VIRTUAL_SM(EF_CUDA_SM90)"
	.elftype	@"ET_EXEC"


//--------------------- .nv.info                  --------------------------
	.section	.nv.info,"",@"SHT_CUDA_INFO"
	.align	4


	//----- nvinfo : EIATTR_REGCOUNT
	.align		4
        /*0000*/ 	.byte	0x04, 0x2f
        /*0002*/ 	.short	(.L_1 - .L_0)
	.align		4
.L_0:
        /*0004*/ 	.word	index@(triton_poi_fused_convolution_0)
        /*0008*/ 	.word	0x0000000e


	//----- nvinfo : EIATTR_MIN_STACK_SIZE
	.align		4
.L_1:
        /*000c*/ 	.byte	0x04, 0x12
        /*000e*/ 	.short	(.L_3 - .L_2)
	.align		4
.L_2:
        /*0010*/ 	.word	index@(triton_poi_fused_convolution_0)
        /*0014*/ 	.word	0x00000000


	//----- nvinfo : EIATTR_FRAME_SIZE
	.align		4
.L_3:
        /*0018*/ 	.byte	0x04, 0x11
        /*001a*/ 	.short	(.L_5 - .L_4)
	.align		4
.L_4:
        /*001c*/ 	.word	index@(triton_poi_fused_convolution_0)
        /*0020*/ 	.word	0x00000000


	//----- nvinfo : EIATTR_MIN_STACK_SIZE
	.align		4
.L_5:
        /*0024*/ 	.byte	0x04, 0x12
        /*0026*/ 	.short	(.L_7 - .L_6)
	.align		4
.L_6:
        /*0028*/ 	.word	index@(triton_poi_fused_convolution_0)
        /*002c*/ 	.word	0x00000000
.L_7:


//--------------------- .nv.info.triton_poi_fused_convolution_0 --------------------------
	.section	.nv.info.triton_poi_fused_convolution_0,"",@"SHT_CUDA_INFO"
	.sectionflags	@""
	.align	4


	//----- nvinfo : EIATTR_CUDA_API_VERSION
	.align		4
        /*0000*/ 	.byte	0x04, 0x37
        /*0002*/ 	.short	(.L_9 - .L_8)
.L_8:
        /*0004*/ 	.word	0x0000007c


	//----- nvinfo : EIATTR_KPARAM_INFO
	.align		4
.L_9:
        /*0008*/ 	.byte	0x04, 0x17
        /*000a*/ 	.short	(.L_11 - .L_10)
.L_10:
        /*000c*/ 	.word	0x00000000
        /*0010*/ 	.short	0x0002
        /*0012*/ 	.short	0x0010
        /*0014*/ 	.byte	0x00, 0xf0, 0x11, 0x00


	//----- nvinfo : EIATTR_KPARAM_INFO
	.align		4
.L_11:
        /*0018*/ 	.byte	0x04, 0x17
        /*001a*/ 	.short	(.L_13 - .L_12)
.L_12:
        /*001c*/ 	.word	0x00000000
        /*0020*/ 	.short	0x0001
        /*0022*/ 	.short	0x0008
        /*0024*/ 	.byte	0x00, 0xf4, 0x21, 0x00


	//----- nvinfo : EIATTR_KPARAM_INFO
	.align		4
.L_13:
        /*0028*/ 	.byte	0x04, 0x17
        /*002a*/ 	.short	(.L_15 - .L_14)
.L_14:
        /*002c*/ 	.word	0x00000000
        /*0030*/ 	.short	0x0000
        /*0032*/ 	.short	0x0000
        /*0034*/ 	.byte	0x00, 0xf4, 0x21, 0x00


	//----- nvinfo : EIATTR_SPARSE_MMA_MASK
	.align		4
.L_15:
        /*0038*/ 	.byte	0x03, 0x50
        /*003a*/ 	.short	0x0000


	//----- nvinfo : EIATTR_MAXREG_COUNT
	.align		4
        /*003c*/ 	.byte	0x03, 0x1b
        /*003e*/ 	.short	0x00ff


	//----- nvinfo : EIATTR_EXIT_INSTR_OFFSETS
	.align		4
        /*0040*/ 	.byte	0x04, 0x1c
        /*0042*/ 	.short	(.L_17 - .L_16)


	//   ....[0]....
.L_16:
        /*0044*/ 	.word	0x00000170


	//   ....[1]....
        /*0048*/ 	.word	0x00000190


	//----- nvinfo : EIATTR_REQNTID
	.align		4
.L_17:
        /*004c*/ 	.byte	0x04, 0x10
        /*004e*/ 	.short	(.L_19 - .L_18)
.L_18:
        /*0050*/ 	.word	0x00000080
        /*0054*/ 	.word	0x00000001
        /*0058*/ 	.word	0x00000001


	//----- nvinfo : EIATTR_CBANK_PARAM_SIZE
	.align		4
.L_19:
        /*005c*/ 	.byte	0x03, 0x19
        /*005e*/ 	.short	0x0014


	//----- nvinfo : EIATTR_PARAM_CBANK
	.align		4
        /*0060*/ 	.byte	0x04, 0x0a
        /*0062*/ 	.short	(.L_21 - .L_20)
	.align		4
.L_20:
        /*0064*/ 	.word	index@(.nv.constant0.triton_poi_fused_convolution_0)
        /*0068*/ 	.short	0x0210
        /*006a*/ 	.short	0x0014


	//----- nvinfo : EIATTR_SW_WAR
	.align		4
.L_21:
        /*006c*/ 	.byte	0x04, 0x36
        /*006e*/ 	.short	(.L_23 - .L_22)
.L_22:
        /*0070*/ 	.word	0x00000008
.L_23:


//--------------------- .nv.callgraph             --------------------------
	.section	.nv.callgraph,"",@"SHT_CUDA_CALLGRAPH"
	.align	4
	.sectionentsize	8
	.align		4
        /*0000*/ 	.word	0x00000000
	.align		4
        /*0004*/ 	.word	0xffffffff
	.align		4
        /*0008*/ 	.word	0x00000000
	.align		4
        /*000c*/ 	.word	0xfffffffe
	.align		4
        /*0010*/ 	.word	0x00000000
	.align		4
        /*0014*/ 	.word	0xfffffffd
	.align		4
        /*0018*/ 	.word	0x00000000
	.align		4
        /*001c*/ 	.word	0xfffffffc


//--------------------- .text.triton_poi_fused_convolution_0 --------------------------
	.section	.text.triton_poi_fused_convolution_0,"ax",@progbits
	.align	128
        .global         triton_poi_fused_convolution_0
        .type           triton_poi_fused_convolution_0,@function
        .size           triton_poi_fused_convolution_0,(.L_x_1 - triton_poi_fused_convolution_0)
        .other          triton_poi_fused_convolution_0,@"STO_CUDA_ENTRY STV_DEFAULT"
triton_poi_fused_convolution_0:
.text.triton_poi_fused_convolution_0:
[----:B------:R-:W0:Y:S02]  /*0000*/  LDC R1, c[0x0][0x28] ;  /* 0x00000a00ff017b82 */ /* 0x000e240000000800 */
[----:B------:R-:W1:Y:S01]  /*0010*/  S2R R0, SR_TID.X ;  /* 0x0000000000007919 */ /* 0x000e620000002100 */
[----:B------:R-:W2:Y:S01]  /*0020*/  LDC.64 R2, c[0x0][0x210] ;  /* 0x00008400ff027b82 */ /* 0x000ea20000000a00 */
[----:B------:R-:W-:Y:S01]  /*0030*/  ULDC.64 UR4, c[0x0][0x208] ;  /* 0x0000820000047ab9 */ /* 0x000fe20000000a00 */
[----:B------:R-:W3:Y:S06]  /*0040*/  S2R R7, SR_CTAID.X ;  /* 0x0000000000077919 */ /* 0x000eec0000002500 */
[----:B------:R-:W4:Y:S01]  /*0050*/  LDC.64 R4, c[0x0][0x218] ;  /* 0x00008600ff047b82 */ /* 0x000f220000000a00 */
[----:B-1----:R-:W-:-:S04]  /*0060*/  LOP3.LUT R0, R0, 0x7f, RZ, 0xc0, !PT ;  /* 0x0000007f00007812 */ /* 0x002fc800078ec0ff */
[----:B---3--:R-:W-:-:S04]  /*0070*/  LEA R7, R7, R0, 0x7 ;  /* 0x0000000007077211 */ /* 0x008fc800078e38ff */
[C---:B------:R-:W-:Y:S01]  /*0080*/  ISETP.GE.AND P0, PT, R7.reuse, 0x6c0, PT ;  /* 0x000006c00700780c */ /* 0x040fe20003f06270 */
[----:B------:R-:W-:-:S04]  /*0090*/  IMAD.HI R0, R7, 0x38e38e39, RZ ;  /* 0x38e38e3907007827 */ /* 0x000fc800078e02ff */
[----:B--2---:R-:W-:Y:S01]  /*00a0*/  IMAD.WIDE R2, R7, 0x4, R2 ;  /* 0x0000000407027825 */ /* 0x004fe200078e0202 */
[----:B------:R-:W-:Y:S02]  /*00b0*/  SHF.R.S32.HI R9, RZ, 0x1, R0 ;  /* 0x00000001ff097819 */ /* 0x000fe40000011400 */
[----:B------:R-:W-:Y:S02]  /*00c0*/  MOV R7, RZ ;  /* 0x000000ff00077202 */ /* 0x000fe40000000f00 */
[----:B------:R-:W-:-:S05]  /*00d0*/  LEA.HI R9, R0, R9, RZ, 0x1 ;  /* 0x0000000900097211 */ /* 0x000fca00078f08ff */
[----:B------:R-:W-:-:S05]  /*00e0*/  IMAD.HI R0, R9, 0x2aaaaaab, RZ ;  /* 0x2aaaaaab09007827 */ /* 0x000fca00078e02ff */
[----:B------:R-:W-:-:S04]  /*00f0*/  SHF.R.U32.HI R11, RZ, 0x1f, R0 ;  /* 0x0000001fff0b7819 */ /* 0x000fc80000011600 */
[----:B------:R-:W-:-:S05]  /*0100*/  LEA.HI R0, R0, R11, RZ, 0x1d ;  /* 0x0000000b00007211 */ /* 0x000fca00078fe8ff */
[----:B------:R-:W-:Y:S01]  /*0110*/  IMAD R9, R0, -0x30, R9 ;  /* 0xffffffd000097824 */ /* 0x000fe200078e0209 */
[----:B------:R-:W-:-:S03]  /*0120*/  HFMA2.MMA R0, -RZ, RZ, 0, 0 ;  /* 0x00000000ff007435 */ /* 0x000fc600000001ff */
[----:B----4-:R-:W-:-:S05]  /*0130*/  IMAD.WIDE R4, R9, 0x4, R4 ;  /* 0x0000000409047825 */ /* 0x010fca00078e0204 */
[----:B------:R-:W2:Y:S04]  /*0140*/  @!P0 LDG.E.EL R7, desc[UR4][R4.64] ;  /* 0x0000000404078981 */ /* 0x000ea8000c2e1900 */
[----:B------:R-:W2:Y:S02]  /*0150*/  @!P0 LDG.E R0, desc[UR4][R2.64] ;  /* 0x0000000402008981 */ /* 0x000ea4000c1e1900 */
[----:B--2---:R-:W-:Y:S01]  /*0160*/  FADD R7, R7, R0 ;  /* 0x0000000007077221 */ /* 0x004fe20000000000 */
[----:B------:R-:W-:Y:S06]  /*0170*/  @P0 EXIT ;  /* 0x000000000000094d */ /* 0x000fec0003800000 */
[----:B------:R-:W-:Y:S01]  /*0180*/  STG.E desc[UR4][R2.64], R7 ;  /* 0x0000000702007986 */ /* 0x000fe2000c101904 */
[----:B------:R-:W-:Y:S05]  /*0190*/  EXIT ;  /* 0x000000000000794d */ /* 0x000fea0003800000 */
.L_x_0:
[----:B------:R-:W-:-:S00]  /*01a0*/  BRA `(.L_x_0) ;  /* 0xfffffffc00fc7947 */ /* 0x000fc0000383ffff */
[----:B------:R-:W-:-:S00]  /*01b0*/  NOP ;  /* 0x0000000000007918 */ /* 0x000fc00000000000 */
        /* <DEDUP_REMOVED lines=12> */
.L_x_1:


//--------------------- .nv.constant0.triton_poi_fused_convolution_0 --------------------------
	.section	.nv.constant0.triton_poi_fused_convolution_0,"a",@progbits
	.sectionflags	@""
	.align	4
.nv.constant0.triton_poi_fused_convolution_0:
	.zero		548
